	.headerflags	@"EF_CUDA_TEXMODE_UNIFIED EF_CUDA_64BIT_ADDRESS EF_CUDA_ACCELERATORS EF_CUDA_SM90 EF_CUDA_VIRTUAL_SM(EF_CUDA_SM90)"
	.elftype	@"ET_EXEC"


//--------------------- .nv.info                  --------------------------
	.section	.nv.info,"",@"SHT_CUDA_INFO"
	.align	4


	//----- nvinfo : EIATTR_REGCOUNT
	.align		4
        /*0000*/ 	.byte	0x04, 0x2f
        /*0002*/ 	.short	(.L_3 - .L_2)
	.align		4
.L_2:
        /*0004*/ 	.word	index@(triton_poi_fused__native_batch_norm_legit_no_training_add_relu_16)
        /*0008*/ 	.word	0x00000020


	//----- nvinfo : EIATTR_MIN_STACK_SIZE
	.align		4
.L_3:
        /*000c*/ 	.byte	0x04, 0x12
        /*000e*/ 	.short	(.L_5 - .L_4)
	.align		4
.L_4:
        /*0010*/ 	.word	index@(triton_poi_fused__native_batch_norm_legit_no_training_add_relu_16)
        /*0014*/ 	.word	0x00000000


	//----- nvinfo : EIATTR_FRAME_SIZE
	.align		4
.L_5:
        /*0018*/ 	.byte	0x04, 0x11
        /*001a*/ 	.short	(.L_7 - .L_6)
	.align		4
.L_6:
        /*001c*/ 	.word	index@(triton_poi_fused__native_batch_norm_legit_no_training_add_relu_16)
        /*0020*/ 	.word	0x00000000


	//----- nvinfo : EIATTR_MIN_STACK_SIZE
	.align		4
.L_7:
        /*0024*/ 	.byte	0x04, 0x12
        /*0026*/ 	.short	(.L_9 - .L_8)
	.align		4
.L_8:
        /*0028*/ 	.word	index@(triton_poi_fused__native_batch_norm_legit_no_training_add_relu_16)
        /*002c*/ 	.word	0x00000000
.L_9:


//--------------------- .nv.info.triton_poi_fused__native_batch_norm_legit_no_training_add_relu_16 --------------------------
	.section	.nv.info.triton_poi_fused__native_batch_norm_legit_no_training_add_relu_16,"",@"SHT_CUDA_INFO"
	.sectionflags	@""
	.align	4


	//----- nvinfo : EIATTR_CUDA_API_VERSION
	.align		4
        /*0000*/ 	.byte	0x04, 0x37
        /*0002*/ 	.short	(.L_11 - .L_10)
.L_10:
        /*0004*/ 	.word	0x0000007c


	//----- nvinfo : EIATTR_KPARAM_INFO
	.align		4
.L_11:
        /*0008*/ 	.byte	0x04, 0x17
        /*000a*/ 	.short	(.L_13 - .L_12)
.L_12:
        /*000c*/ 	.word	0x00000000
        /*0010*/ 	.short	0x0007
        /*0012*/ 	.short	0x0038
        /*0014*/ 	.byte	0x00, 0xf0, 0x11, 0x00


	//----- nvinfo : EIATTR_KPARAM_INFO
	.align		4
.L_13:
        /*0018*/ 	.byte	0x04, 0x17
        /*001a*/ 	.short	(.L_15 - .L_14)
.L_14:
        /*001c*/ 	.word	0x00000000
        /*0020*/ 	.short	0x0006
        /*0022*/ 	.short	0x0030
        /*0024*/ 	.byte	0x00, 0xf4, 0x21, 0x00


	//----- nvinfo : EIATTR_KPARAM_INFO
	.align		4
.L_15:
        /*0028*/ 	.byte	0x04, 0x17
        /*002a*/ 	.short	(.L_17 - .L_16)
.L_16:
        /*002c*/ 	.word	0x00000000
        /*0030*/ 	.short	0x0005
        /*0032*/ 	.short	0x0028
        /*0034*/ 	.byte	0x00, 0xf4, 0x21, 0x00


	//----- nvinfo : EIATTR_KPARAM_INFO
	.align		4
.L_17:
        /*0038*/ 	.byte	0x04, 0x17
        /*003a*/ 	.short	(.L_19 - .L_18)
.L_18:
        /*003c*/ 	.word	0x00000000
        /*0040*/ 	.short	0x0004
        /*0042*/ 	.short	0x0020
        /*0044*/ 	.byte	0x00, 0xf4, 0x21, 0x00


	//----- nvinfo : EIATTR_KPARAM_INFO
	.align		4
.L_19:
        /*0048*/ 	.byte	0x04, 0x17
        /*004a*/ 	.short	(.L_21 - .L_20)
.L_20:
        /*004c*/ 	.word	0x00000000
        /*0050*/ 	.short	0x0003
        /*0052*/ 	.short	0x0018
        /*0054*/ 	.byte	0x00, 0xf4, 0x21, 0x00


	//----- nvinfo : EIATTR_KPARAM_INFO
	.align		4
.L_21:
        /*0058*/ 	.byte	0x04, 0x17
        /*005a*/ 	.short	(.L_23 - .L_22)
.L_22:
        /*005c*/ 	.word	0x00000000
        /*0060*/ 	.short	0x0002
        /*0062*/ 	.short	0x0010
        /*0064*/ 	.byte	0x00, 0xf4, 0x21, 0x00


	//----- nvinfo : EIATTR_KPARAM_INFO
	.align		4
.L_23:
        /*0068*/ 	.byte	0x04, 0x17
        /*006a*/ 	.short	(.L_25 - .L_24)
.L_24:
        /*006c*/ 	.word	0x00000000
        /*0070*/ 	.short	0x0001
        /*0072*/ 	.short	0x0008
        /*0074*/ 	.byte	0x00, 0xf4, 0x21, 0x00


	//----- nvinfo : EIATTR_KPARAM_INFO
	.align		4
.L_25:
        /*0078*/ 	.byte	0x04, 0x17
        /*007a*/ 	.short	(.L_27 - .L_26)
.L_26:
        /*007c*/ 	.word	0x00000000
        /*0080*/ 	.short	0x0000
        /*0082*/ 	.short	0x0000
        /*0084*/ 	.byte	0x00, 0xf4, 0x21, 0x00


	//----- nvinfo : EIATTR_SPARSE_MMA_MASK
	.align		4
.L_27:
        /*0088*/ 	.byte	0x03, 0x50
        /*008a*/ 	.short	0x0000


	//----- nvinfo : EIATTR_MAXREG_COUNT
	.align		4
        /*008c*/ 	.byte	0x03, 0x1b
        /*008e*/ 	.short	0x00ff


	//----- nvinfo : EIATTR_EXIT_INSTR_OFFSETS
	.align		4
        /*0090*/ 	.byte	0x04, 0x1c
        /*0092*/ 	.short	(.L_29 - .L_28)


	//   ....[0]....
.L_28:
        /*0094*/ 	.word	0x000007a0


	//----- nvinfo : EIATTR_REQNTID
	.align		4
.L_29:
        /*0098*/ 	.byte	0x04, 0x10
        /*009a*/ 	.short	(.L_31 - .L_30)
.L_30:
        /*009c*/ 	.word	0x00000080
        /*00a0*/ 	.word	0x00000001
        /*00a4*/ 	.word	0x00000001


	//----- nvinfo : EIATTR_CBANK_PARAM_SIZE
	.align		4
.L_31:
        /*00a8*/ 	.byte	0x03, 0x19
        /*00aa*/ 	.short	0x003c


	//----- nvinfo : EIATTR_PARAM_CBANK
	.align		4
        /*00ac*/ 	.byte	0x04, 0x0a
        /*00ae*/ 	.short	(.L_33 - .L_32)
	.align		4
.L_32:
        /*00b0*/ 	.word	index@(.nv.constant0.triton_poi_fused__native_batch_norm_legit_no_training_add_relu_16)
        /*00b4*/ 	.short	0x0210
        /*00b6*/ 	.short	0x003c


	//----- nvinfo : EIATTR_SW_WAR
	.align		4
.L_33:
        /*00b8*/ 	.byte	0x04, 0x36
        /*00ba*/ 	.short	(.L_35 - .L_34)
.L_34:
        /*00bc*/ 	.word	0x00000008
.L_35:


//--------------------- .nv.callgraph             --------------------------
	.section	.nv.callgraph,"",@"SHT_CUDA_CALLGRAPH"
	.align	4
	.sectionentsize	8
	.align		4
        /*0000*/ 	.word	0x00000000
	.align		4
        /*0004*/ 	.word	0xffffffff
	.align		4
        /*0008*/ 	.word	0x00000000
	.align		4
        /*000c*/ 	.word	0xfffffffe
	.align		4
        /*0010*/ 	.word	0x00000000
	.align		4
        /*0014*/ 	.word	0xfffffffd
	.align		4
        /*0018*/ 	.word	0x00000000
	.align		4
        /*001c*/ 	.word	0xfffffffc


//--------------------- .nv.constant4             --------------------------
	.section	.nv.constant4,"a",@progbits
	.align	8
	.align		8
.nv.constant4:
        /*0000*/ 	.dword	_$_str
	.align		8
        /*0008*/ 	.dword	_$_str_$_2


//--------------------- .text.triton_poi_fused__native_batch_norm_legit_no_training_add_relu_16 --------------------------
	.section	.text.triton_poi_fused__native_batch_norm_legit_no_training_add_relu_16,"ax",@progbits
	.align	128
        .global         triton_poi_fused__native_batch_norm_legit_no_training_add_relu_16
        .type           triton_poi_fused__native_batch_norm_legit_no_training_add_relu_16,@function
        .size           triton_poi_fused__native_batch_norm_legit_no_training_add_relu_16,(.L_x_1 - triton_poi_fused__native_batch_norm_legit_no_training_add_relu_16)
        .other          triton_poi_fused__native_batch_norm_legit_no_training_add_relu_16,@"STO_CUDA_ENTRY STV_DEFAULT"
triton_poi_fused__native_batch_norm_legit_no_training_add_relu_16:
.text.triton_poi_fused__native_batch_norm_legit_no_training_add_relu_16:
[----:B------:R-:W-:Y:S01]  /*0000*/  LDC R1, c[0x0][0x28] ;  /* 0x00000a00ff017b82 */ /* 0x000fe20000000800 */
[----:B------:R-:W1:Y:S07]  /*0010*/  S2R R0, SR_TID.X ;  /* 0x0000000000007919 */ /* 0x000e6e0000002100 */
[----:B------:R-:W2:Y:S01]  /*0020*/  LDC.64 R2, c[0x0][0x220] ;  /* 0x00008800ff027b82 */ /* 0x000ea20000000a00 */
[----:B------:R-:W-:Y:S01]  /*0030*/  ULDC.64 UR4, c[0x0][0x208] ;  /* 0x0000820000047ab9 */ /* 0x000fe20000000a00 */
[----:B------:R-:W3:Y:S06]  /*0040*/  S2R R21, SR_CTAID.X ;  /* 0x0000000000157919 */ /* 0x000eec0000002500 */
[----:B------:R-:W4:Y:S08]  /*0050*/  LDC.64 R10, c[0x0][0x218] ;  /* 0x00008600ff0a7b82 */ /* 0x000f300000000a00 */
[----:B------:R-:W5:Y:S08]  /*0060*/  LDC.64 R8, c[0x0][0x210] ;  /* 0x00008400ff087b82 */ /* 0x000f700000000a00 */
[----:B------:R-:W4:Y:S01]  /*0070*/  LDC.64 R28, c[0x0][0x228] ;  /* 0x00008a00ff1c7b82 */ /* 0x000f220000000a00 */
[----:B-1----:R-:W-:-:S07]  /*0080*/  SHF.L.U32 R0, R0, 0x2, RZ ;  /* 0x0000000200007819 */ /* 0x002fce00000006ff */
[----:B------:R-:W1:Y:S01]  /*0090*/  LDC.64 R26, c[0x0][0x230] ;  /* 0x00008c00ff1a7b82 */ /* 0x000e620000000a00 */
[----:B---3--:R-:W-:Y:S02]  /*00a0*/  SHF.R.S32.HI R4, RZ, 0x15, R21 ;  /* 0x00000015ff047819 */ /* 0x008fe40000011415 */
[----:B------:R-:W-:Y:S02]  /*00b0*/  LOP3.LUT R0, R0, 0x1fc, RZ, 0xc0, !PT ;  /* 0x000001fc00007812 */ /* 0x000fe400078ec0ff */
[----:B------:R-:W-:Y:S02]  /*00c0*/  SGXT R4, R4, 0x1 ;  /* 0x000000010404781a */ /* 0x000fe40000000200 */
[----:B------:R-:W-:-:S04]  /*00d0*/  LEA R21, R21, R0, 0xa ;  /* 0x0000000015157211 */ /* 0x000fc800078e50ff */
[----:B------:R-:W-:-:S04]  /*00e0*/  LEA.HI R0, R4, R21, RZ, 0x6 ;  /* 0x0000001504007211 */ /* 0x000fc800078f30ff */
[--C-:B------:R-:W-:Y:S02]  /*00f0*/  SHF.R.S32.HI R15, RZ, 0x6, R0.reuse ;  /* 0x00000006ff0f7819 */ /* 0x100fe40000011400 */
[----:B------:R-:W-:-:S04]  /*0100*/  SHF.R.S32.HI R4, RZ, 0x1f, R0 ;  /* 0x0000001fff047819 */ /* 0x000fc80000011400 */
[----:B------:R-:W-:-:S04]  /*0110*/  LEA.HI R4, R4, R15, RZ, 0xb ;  /* 0x0000000f04047211 */ /* 0x000fc800078f58ff */
[----:B------:R-:W-:-:S04]  /*0120*/  LOP3.LUT R4, R4, 0xfffff800, RZ, 0xc0, !PT ;  /* 0xfffff80004047812 */ /* 0x000fc800078ec0ff */
[----:B------:R-:W-:-:S05]  /*0130*/  IADD3 R15, R15, -R4, RZ ;  /* 0x800000040f0f7210 */ /* 0x000fca0007ffe0ff */
[----:B--2---:R-:W-:-:S06]  /*0140*/  IMAD.WIDE R4, R15, 0x4, R2 ;  /* 0x000000040f047825 */ /* 0x004fcc00078e0202 */
[----:B------:R-:W2:Y:S01]  /*0150*/  LDG.E.EL R4, desc[UR4][R4.64] ;  /* 0x0000000404047981 */ /* 0x000ea2000c2e1900 */
[----:B------:R-:W-:-:S04]  /*0160*/  IADD3 R0, R0, 0x200, RZ ;  /* 0x0000020000007810 */ /* 0x000fc80007ffe0ff */
[--C-:B------:R-:W-:Y:S02]  /*0170*/  SHF.R.S32.HI R13, RZ, 0x6, R0.reuse ;  /* 0x00000006ff0d7819 */ /* 0x100fe40000011400 */
[----:B------:R-:W-:-:S04]  /*0180*/  SHF.R.S32.HI R0, RZ, 0x1f, R0 ;  /* 0x0000001fff007819 */ /* 0x000fc80000011400 */
[----:B------:R-:W-:-:S04]  /*0190*/  LEA.HI R0, R0, R13, RZ, 0xb ;  /* 0x0000000d00007211 */ /* 0x000fc800078f58ff */
[----:B------:R-:W-:-:S04]  /*01a0*/  LOP3.LUT R0, R0, 0xfffff800, RZ, 0xc0, !PT ;  /* 0xfffff80000007812 */ /* 0x000fc800078ec0ff */
[----:B------:R-:W-:-:S05]  /*01b0*/  IADD3 R13, R13, -R0, RZ ;  /* 0x800000000d0d7210 */ /* 0x000fca0007ffe0ff */
[----:B------:R-:W-:-:S05]  /*01c0*/  IMAD.WIDE R2, R13, 0x4, R2 ;  /* 0x000000040d027825 */ /* 0x000fca00078e0202 */
[----:B------:R3:W2:Y:S01]  /*01d0*/  LDG.E.EL R20, desc[UR4][R2.64] ;  /* 0x0000000402147981 */ /* 0x0006a2000c2e1900 */
[----:B----4-:R-:W-:-:S04]  /*01e0*/  IMAD.WIDE R18, R15, 0x4, R10 ;  /* 0x000000040f127825 */ /* 0x010fc800078e020a */
[----:B-----5:R-:W-:Y:S01]  /*01f0*/  IMAD.WIDE R8, R21, 0x4, R8 ;  /* 0x0000000415087825 */ /* 0x020fe200078e0208 */
[----:B------:R-:W4:Y:S01]  /*0200*/  LDG.E.EL R0, desc[UR4][R18.64] ;  /* 0x0000000412007981 */ /* 0x000f22000c2e1900 */
[----:B---3--:R-:W3:Y:S02]  /*0210*/  LDC.64 R2, c[0x0][0x238] ;  /* 0x00008e00ff027b82 */ /* 0x008ee40000000a00 */
[----:B------:R-:W-:-:S04]  /*0220*/  IMAD.WIDE R24, R13, 0x4, R10 ;  /* 0x000000040d187825 */ /* 0x000fc800078e020a */
[--C-:B0-----:R-:W-:Y:S02]  /*0230*/  IMAD.WIDE R16, R15, 0x4, R28.reuse ;  /* 0x000000040f107825 */ /* 0x101fe400078e021c */
[----:B------:R-:W5:Y:S02]  /*0240*/  LDG.E.EL R24, desc[UR4][R24.64] ;  /* 0x0000000418187981 */ /* 0x000f64000c2e1900 */
[----:B------:R-:W-:Y:S02]  /*0250*/  IMAD.WIDE R28, R13, 0x4, R28 ;  /* 0x000000040d1c7825 */ /* 0x000fe400078e021c */
[----:B------:R-:W4:Y:S02]  /*0260*/  LDG.E.EL R22, desc[UR4][R16.64] ;  /* 0x0000000410167981 */ /* 0x000f24000c2e1900 */
[----:B-1----:R-:W-:Y:S02]  /*0270*/  IMAD.WIDE R14, R15, 0x4, R26 ;  /* 0x000000040f0e7825 */ /* 0x002fe400078e021a */
[----:B------:R0:W4:Y:S04]  /*0280*/  LDG.E.EL R25, desc[UR4][R28.64] ;  /* 0x000000041c197981 */ /* 0x000128000c2e1900 */
[----:B------:R-:W4:Y:S01]  /*0290*/  LDG.E.EL R23, desc[UR4][R14.64] ;  /* 0x000000040e177981 */ /* 0x000f22000c2e1900 */
[----:B0-----:R-:W-:Y:S01]  /*02a0*/  HFMA2.MMA R28, -RZ, RZ, 1.625, 0 ;  /* 0x3e800000ff1c7435 */ /* 0x001fe200000001ff */
[----:B---3--:R-:W-:-:S04]  /*02b0*/  IMAD.WIDE R2, R21, 0x4, R2 ;  /* 0x0000000415027825 */ /* 0x008fc800078e0202 */
[----:B------:R-:W-:-:S06]  /*02c0*/  IMAD.WIDE R26, R13, 0x4, R26 ;  /* 0x000000040d1a7825 */ /* 0x000fcc00078e021a */
[----:B------:R0:W3:Y:S01]  /*02d0*/  LDG.E.EL R26, desc[UR4][R26.64] ;  /* 0x000000041a1a7981 */ /* 0x0000e2000c2e1900 */
[----:B--2---:R-:W-:-:S03]  /*02e0*/  FADD R12, R4, 9.9999997473787516356e-06 ;  /* 0x3727c5ac040c7421 */ /* 0x004fc60000000000 */
[----:B------:R-:W4:Y:S03]  /*02f0*/  LDG.E.128 R4, desc[UR4][R8.64] ;  /* 0x0000000408047981 */ /* 0x000f26000c1e1d00 */
[----:B------:R-:W1:Y:S01]  /*0300*/  MUFU.SQRT R12, R12 ;  /* 0x0000000c000c7308 */ /* 0x000e620000002000 */
[----:B------:R-:W5:Y:S01]  /*0310*/  LDG.E.128 R8, desc[UR4][R8.64+0x800] ;  /* 0x0008000408087981 */ /* 0x000f62000c1e1d00 */
[C---:B-1----:R-:W-:Y:S02]  /*0320*/  FSETP.GT.AND P0, PT, R12.reuse, 8.50705917302346158658e+37, PT ;  /* 0x7e8000000c00780b */ /* 0x042fe40003f04000 */
[----:B------:R-:W-:-:S11]  /*0330*/  FSETP.GEU.AND P1, PT, R12, 1.175494350822287508e-38, PT ;  /* 0x008000000c00780b */ /* 0x000fd60003f2e000 */
[----:B------:R-:W-:-:S04]  /*0340*/  @P0 FMUL R12, R12, 0.25 ;  /* 0x3e8000000c0c0820 */ /* 0x000fc80000400000 */
[----:B------:R-:W-:-:S04]  /*0350*/  @!P1 FMUL R12, R12, 16777216 ;  /* 0x4b8000000c0c9820 */ /* 0x000fc80000400000 */
[----:B------:R1:W0:Y:S01]  /*0360*/  MUFU.RCP R18, R12 ;  /* 0x0000000c00127308 */ /* 0x0002220000001000 */
[----:B------:R-:W-:-:S05]  /*0370*/  FSEL R17, R28, 1, P0 ;  /* 0x3f8000001c117808 */ /* 0x000fca0000000000 */
[----:B------:R-:W-:Y:S01]  /*0380*/  @!P1 FMUL R17, R17, 16777216 ;  /* 0x4b80000011119820 */ /* 0x000fe20000400000 */
[----:B-1----:R-:W2:Y:S03]  /*0390*/  LDG.E.128 R12, desc[UR4][R2.64] ;  /* 0x00000004020c7981 */ /* 0x002ea6000c1e1d00 */
[----:B0-----:R-:W-:Y:S02]  /*03a0*/  FMUL R27, R18, R17 ;  /* 0x00000011121b7220 */ /* 0x001fe40000400000 */
[----:B------:R0:W2:Y:S01]  /*03b0*/  LDG.E.128 R16, desc[UR4][R2.64+0x800] ;  /* 0x0008000402107981 */ /* 0x0000a2000c1e1d00 */
[----:B------:R-:W-:-:S04]  /*03c0*/  FADD R20, R20, 9.9999997473787516356e-06 ;  /* 0x3727c5ac14147421 */ /* 0x000fc80000000000 */
[----:B------:R-:W1:Y:S02]  /*03d0*/  MUFU.SQRT R29, R20 ;  /* 0x00000014001d7308 */ /* 0x000e640000002000 */
[C---:B-1----:R-:W-:Y:S02]  /*03e0*/  FSETP.GT.AND P0, PT, R29.reuse, 8.50705917302346158658e+37, PT ;  /* 0x7e8000001d00780b */ /* 0x042fe40003f04000 */
[----:B------:R-:W-:-:S11]  /*03f0*/  FSETP.GEU.AND P1, PT, R29, 1.175494350822287508e-38, PT ;  /* 0x008000001d00780b */ /* 0x000fd60003f2e000 */
[----:B------:R-:W-:-:S04]  /*0400*/  @P0 FMUL R29, R29, 0.25 ;  /* 0x3e8000001d1d0820 */ /* 0x000fc80000400000 */
[----:B------:R-:W-:Y:S01]  /*0410*/  @!P1 FMUL R29, R29, 16777216 ;  /* 0x4b8000001d1d9820 */ /* 0x000fe20000400000 */
[--C-:B----4-:R-:W-:Y:S01]  /*0420*/  FADD R20, R7, -R0.reuse ;  /* 0x8000000007147221 */ /* 0x110fe20000000000 */
[--C-:B------:R-:W-:Y:S01]  /*0430*/  FADD R7, R4, -R0.reuse ;  /* 0x8000000004077221 */ /* 0x100fe20000000000 */
[--C-:B------:R-:W-:Y:S01]  /*0440*/  FADD R6, R6, -R0.reuse ;  /* 0x8000000006067221 */ /* 0x100fe20000000000 */
[----:B------:R-:W-:Y:S02]  /*0450*/  FADD R4, R5, -R0 ;  /* 0x8000000005047221 */ /* 0x000fe40000000000 */
[----:B------:R-:W1:Y:S01]  /*0460*/  MUFU.RCP R0, R29 ;  /* 0x0000001d00007308 */ /* 0x000e620000001000 */
[C---:B0-----:R-:W-:Y:S01]  /*0470*/  FMUL R3, R27.reuse, R20 ;  /* 0x000000141b037220 */ /* 0x041fe20000400000 */
[C---:B------:R-:W-:Y:S01]  /*0480*/  FMUL R2, R27.reuse, R7 ;  /* 0x000000071b027220 */ /* 0x040fe20000400000 */
[C---:B------:R-:W-:Y:S01]  /*0490*/  FMUL R20, R27.reuse, R6 ;  /* 0x000000061b147220 */ /* 0x040fe20000400000 */
[----:B------:R-:W-:Y:S01]  /*04a0*/  FMUL R4, R27, R4 ;  /* 0x000000041b047220 */ /* 0x000fe20000400000 */
[----:B------:R-:W-:Y:S01]  /*04b0*/  FSEL R7, R28, 1, P0 ;  /* 0x3f8000001c077808 */ /* 0x000fe20000000000 */
[C-C-:B------:R-:W-:Y:S01]  /*04c0*/  FFMA R6, R22.reuse, R3, R23.reuse ;  /* 0x0000000316067223 */ /* 0x140fe20000000017 */
[C-C-:B------:R-:W-:Y:S01]  /*04d0*/  FFMA R5, R22.reuse, R20, R23.reuse ;  /* 0x0000001416057223 */ /* 0x140fe20000000017 */
[C-C-:B------:R-:W-:Y:S01]  /*04e0*/  FFMA R4, R22.reuse, R4, R23.reuse ;  /* 0x0000000416047223 */ /* 0x140fe20000000017 */
[----:B------:R-:W-:Y:S01]  /*04f0*/  FFMA R23, R22, R2, R23 ;  /* 0x0000000216177223 */ /* 0x000fe20000000017 */
[----:B------:R-:W-:Y:S01]  /*0500*/  @!P1 FMUL R7, R7, 16777216 ;  /* 0x4b80000007079820 */ /* 0x000fe20000400000 */
[----:B------:R-:W0:Y:S01]  /*0510*/  LDC.64 R2, c[0x0][0x240] ;  /* 0x00009000ff027b82 */ /* 0x000e220000000a00 */
[--C-:B-----5:R-:W-:Y:S01]  /*0520*/  FADD R11, R11, -R24.reuse ;  /* 0x800000180b0b7221 */ /* 0x120fe20000000000 */
[--C-:B------:R-:W-:Y:S01]  /*0530*/  FADD R9, R9, -R24.reuse ;  /* 0x8000001809097221 */ /* 0x100fe20000000000 */
[--C-:B------:R-:W-:Y:S01]  /*0540*/  FADD R27, R8, -R24.reuse ;  /* 0x80000018081b7221 */ /* 0x100fe20000000000 */
[----:B-1----:R-:W-:Y:S01]  /*0550*/  FMUL R0, R0, R7 ;  /* 0x0000000700007220 */ /* 0x002fe20000400000 */
[----:B------:R-:W-:-:S03]  /*0560*/  FADD R7, R10, -R24 ;  /* 0x800000180a077221 */ /* 0x000fc60000000000 */
[C---:B------:R-:W-:Y:S01]  /*0570*/  FMUL R11, R0.reuse, R11 ;  /* 0x0000000b000b7220 */ /* 0x040fe20000400000 */
[C---:B------:R-:W-:Y:S01]  /*0580*/  FMUL R7, R0.reuse, R7 ;  /* 0x0000000700077220 */ /* 0x040fe20000400000 */
[C---:B------:R-:W-:Y:S01]  /*0590*/  FMUL R9, R0.reuse, R9 ;  /* 0x0000000900097220 */ /* 0x040fe20000400000 */
[----:B------:R-:W-:Y:S01]  /*05a0*/  FMUL R27, R0, R27 ;  /* 0x0000001b001b7220 */ /* 0x000fe20000400000 */
[C-C-:B---3--:R-:W-:Y:S01]  /*05b0*/  FFMA R0, R25.reuse, R11, R26.reuse ;  /* 0x0000000b19007223 */ /* 0x148fe2000000001a */
[C-C-:B------:R-:W-:Y:S01]  /*05c0*/  FFMA R7, R25.reuse, R7, R26.reuse ;  /* 0x0000000719077223 */ /* 0x140fe2000000001a */
[C-C-:B------:R-:W-:Y:S01]  /*05d0*/  FFMA R8, R25.reuse, R9, R26.reuse ;  /* 0x0000000919087223 */ /* 0x140fe2000000001a */
[----:B------:R-:W-:Y:S01]  /*05e0*/  FFMA R27, R25, R27, R26 ;  /* 0x0000001b191b7223 */ /* 0x000fe2000000001a */
[----:B--2---:R-:W-:Y:S01]  /*05f0*/  FSETP.GEU.AND P6, PT, R23, -R12, PT ;  /* 0x8000000c1700720b */ /* 0x004fe20003fce000 */
[----:B------:R-:W-:Y:S01]  /*0600*/  FADD R12, R12, R23 ;  /* 0x000000170c0c7221 */ /* 0x000fe20000000000 */
[----:B------:R-:W-:Y:S01]  /*0610*/  FSETP.GEU.AND P0, PT, R4, -R13, PT ;  /* 0x8000000d0400720b */ /* 0x000fe20003f0e000 */
[----:B------:R-:W-:Y:S01]  /*0620*/  FADD R13, R13, R4 ;  /* 0x000000040d0d7221 */ /* 0x000fe20000000000 */
[----:B------:R-:W-:-:S02]  /*0630*/  FSETP.GEU.AND P1, PT, R5, -R14, PT ;  /* 0x8000000e0500720b */ /* 0x000fc40003f2e000 */
[----:B------:R-:W-:Y:S01]  /*0640*/  SEL R4, R12, RZ, P6 ;  /* 0x000000ff0c047207 */ /* 0x000fe20003000000 */
[----:B------:R-:W-:Y:S01]  /*0650*/  FADD R14, R14, R5 ;  /* 0x000000050e0e7221 */ /* 0x000fe20000000000 */
[----:B------:R-:W-:Y:S01]  /*0660*/  FSETP.GEU.AND P2, PT, R6, -R15, PT ;  /* 0x8000000f0600720b */ /* 0x000fe20003f4e000 */
        /* <DEDUP_REMOVED lines=9> */
[----:B0-----:R-:W-:Y:S01]  /*0700*/  IMAD.WIDE R2, R21, 0x4, R2 ;  /* 0x0000000415027825 */ /* 0x001fe200078e0202 */
[----:B------:R-:W-:-:S02]  /*0710*/  SEL R5, R13, RZ, P0 ;  /* 0x000000ff0d057207 */ /* 0x000fc40000000000 */
[----:B------:R-:W-:Y:S02]  /*0720*/  SEL R6, R14, RZ, P1 ;  /* 0x000000ff0e067207 */ /* 0x000fe40000800000 */
[----:B------:R-:W-:Y:S02]  /*0730*/  SEL R7, R15, RZ, P2 ;  /* 0x000000ff0f077207 */ /* 0x000fe40001000000 */
[----:B------:R-:W-:Y:S02]  /*0740*/  SEL R16, R16, RZ, P3 ;  /* 0x000000ff10107207 */ /* 0x000fe40001800000 */
[----:B------:R-:W-:Y:S02]  /*0750*/  SEL R19, R0, RZ, P4 ;  /* 0x000000ff00137207 */ /* 0x000fe40002000000 */
[----:B------:R-:W-:Y:S02]  /*0760*/  SEL R17, R8, RZ, P5 ;  /* 0x000000ff08117207 */ /* 0x000fe40002800000 */
[----:B------:R-:W-:Y:S01]  /*0770*/  SEL R18, R18, RZ, P6 ;  /* 0x000000ff12127207 */ /* 0x000fe20003000000 */
[----:B------:R-:W-:Y:S04]  /*0780*/  STG.E.128 desc[UR4][R2.64], R4 ;  /* 0x0000000402007986 */ /* 0x000fe8000c101d04 */
[----:B------:R-:W-:Y:S01]  /*0790*/  STG.E.128 desc[UR4][R2.64+0x800], R16 ;  /* 0x0008001002007986 */ /* 0x000fe2000c101d04 */
[----:B------:R-:W-:Y:S05]  /*07a0*/  EXIT ;  /* 0x000000000000794d */ /* 0x000fea0003800000 */
.L_x_0:
[----:B------:R-:W-:-:S00]  /*07b0*/  BRA `(.L_x_0) ;  /* 0xfffffffc00fc7947 */ /* 0x000fc0000383ffff */
[----:B------:R-:W-:-:S00]  /*07c0*/  NOP ;  /* 0x0000000000007918 */ /* 0x000fc00000000000 */
        /* <DEDUP_REMOVED lines=11> */
.L_x_1:


//--------------------- .nv.global.init           --------------------------
	.section	.nv.global.init,"aw",@progbits
.nv.global.init:
	.type		_$_str,@object
	.size		_$_str,(_$_str_$_2 - _$_str)
_$_str:
        /*0000*/ 	.byte	0x5f, 0x5f, 0x43, 0x55, 0x44, 0x41, 0x5f, 0x46, 0x54, 0x5a, 0x00
	.type		_$_str_$_2,@object
	.size		_$_str_$_2,(.L_1 - _$_str_$_2)
_$_str_$_2:
        /*000b*/ 	.byte	0x5f, 0x5f, 0x43, 0x55, 0x44, 0x41, 0x5f, 0x50, 0x52, 0x45, 0x43, 0x5f, 0x53, 0x51, 0x52, 0x54
        /*001b*/ 	.byte	0x00
.L_1:


//--------------------- .nv.constant0.triton_poi_fused__native_batch_norm_legit_no_training_add_relu_16 --------------------------
	.section	.nv.constant0.triton_poi_fused__native_batch_norm_legit_no_training_add_relu_16,"a",@progbits
	.sectionflags	@""
	.align	4
.nv.constant0.triton_poi_fused__native_batch_norm_legit_no_training_add_relu_16:
	.zero		588
